//
// Generated by NVIDIA NVVM Compiler
//
// Compiler Build ID: CL-36424714
// Cuda compilation tools, release 13.0, V13.0.88
// Based on NVVM 20.0.0
//

.version 9.0
.target sm_100
.address_size 64

	// .globl	_Z7computeffffff
.extern .func  (.param .b32 func_retval0) vprintf
(
	.param .b64 vprintf_param_0,
	.param .b64 vprintf_param_1
)
;
.global .align 1 .b8 $str[7] = {37, 46, 49, 55, 103, 10};

.visible .entry _Z7computeffffff(
	.param .f32 _Z7computeffffff_param_0,
	.param .f32 _Z7computeffffff_param_1,
	.param .f32 _Z7computeffffff_param_2,
	.param .f32 _Z7computeffffff_param_3,
	.param .f32 _Z7computeffffff_param_4,
	.param .f32 _Z7computeffffff_param_5
)
{
	.local .align 8 .b8 	__local_depot0[8];
	.reg .b64 	%SP;
	.reg .b64 	%SPL;
	.reg .pred 	%p<3>;
	.reg .b32 	%r<3>;
	.reg .b32 	%f<17>;
	.reg .b64 	%rd<5>;
	.reg .b64 	%fd<2>;

	mov.u64 	%SPL, __local_depot0;
	cvta.local.u64 	%SP, %SPL;
	ld.param.f32 	%f16, [_Z7computeffffff_param_0];
	ld.param.f32 	%f8, [_Z7computeffffff_param_1];
	ld.param.f32 	%f9, [_Z7computeffffff_param_2];
	ld.param.f32 	%f5, [_Z7computeffffff_param_3];
	ld.param.f32 	%f6, [_Z7computeffffff_param_4];
	ld.param.f32 	%f7, [_Z7computeffffff_param_5];
	mul.f32 	%f10, %f9, 0f0FC9DC56;
	div.rn.f32 	%f11, %f10, 0f3FC90FDB;
	add.f32 	%f12, %f8, %f11;
	setp.neu.f32 	%p1, %f16, %f12;
	@%p1 bra 	$L__BB0_3;
	add.f32 	%f16, %f16, 0fFF800000;
	div.rn.f32 	%f13, %f5, 0f800035A2;
	div.rn.f32 	%f14, %f13, 0f0265E88B;
	add.f32 	%f15, %f14, 0f85AE20FD;
	setp.gtu.f32 	%p2, %f16, %f15;
	@%p2 bra 	$L__BB0_3;
	fma.rn.f32 	%f16, %f6, %f7, 0f05C300C9;
$L__BB0_3:
	add.u64 	%rd1, %SP, 0;
	add.u64 	%rd2, %SPL, 0;
	cvt.f64.f32 	%fd1, %f16;
	st.local.f64 	[%rd2], %fd1;
	mov.u64 	%rd3, $str;
	cvta.global.u64 	%rd4, %rd3;
	{ // callseq 0, 0
	.param .b64 param0;
	st.param.b64 	[param0], %rd4;
	.param .b64 param1;
	st.param.b64 	[param1], %rd1;
	.param .b32 retval0;
	call.uni (retval0), 
	vprintf, 
	(
	param0, 
	param1
	);
	ld.param.b32 	%r1, [retval0];
	} // callseq 0
	ret;

}


// ===== COMPILED SASS (sm_100) =====

	.target	sm_100

	.elftype	@"ET_EXEC"


//--------------------- .note.nv.tkinfo           --------------------------
	.section	.note.nv.tkinfo,"",@"SHT_NOTE"
	.sectionflags	@"SHF_NOTE_NV_TKINFO"
	.tkinfo
        /*0018*/ 	.word	0x00000002
        /*0030*/ 	.string	""
        /*0030*/ 	.string	"ptxas"
        /*0030*/ 	.string	"Cuda compilation tools, release 13.0, V13.0.88"
        /*0030*/ 	.string	"Build cuda_13.0.r13.0/compiler.36424714_0"
        /*0030*/ 	.string	"-arch sm_100 -m 64 "



//--------------------- .note.nv.cuinfo           --------------------------
	.section	.note.nv.cuinfo,"",@"SHT_NOTE"
	.sectionflags	@"SHF_NOTE_NV_CUINFO"
        /*0018*/ 	.short	0x0002
        /*001a*/ 	.short	0x0064
        /*001c*/ 	.short	0x0082
	.zero		2


//--------------------- .nv.info                  --------------------------
	.section	.nv.info,"",@"SHT_CUDA_INFO"
	.align	4


	//----- nvinfo : EIATTR_REGCOUNT
	.align		4
        /*0000*/ 	.byte	0x04, 0x2f
        /*0002*/ 	.short	(.L_2 - .L_1)
	.align		4
.L_1:
        /*0004*/ 	.word	index@(_Z7computeffffff)
        /*0008*/ 	.word	0x00000018


	//----- nvinfo : EIATTR_FRAME_SIZE
	.align		4
.L_2:
        /*000c*/ 	.byte	0x04, 0x11
        /*000e*/ 	.short	(.L_4 - .L_3)
	.align		4
.L_3:
        /*0010*/ 	.word	index@($__internal_0_$__cuda_sm3x_div_rn_noftz_f32_slowpath)
        /*0014*/ 	.word	0x00000008


	//----- nvinfo : EIATTR_FRAME_SIZE
	.align		4
.L_4:
        /*0018*/ 	.byte	0x04, 0x11
        /*001a*/ 	.short	(.L_6 - .L_5)
	.align		4
.L_5:
        /*001c*/ 	.word	index@(_Z7computeffffff)
        /*0020*/ 	.word	0x00000008


	//----- nvinfo : EIATTR_MIN_STACK_SIZE
	.align		4
.L_6:
        /*0024*/ 	.byte	0x04, 0x12
        /*0026*/ 	.short	(.L_8 - .L_7)
	.align		4
.L_7:
        /*0028*/ 	.word	index@(_Z7computeffffff)
        /*002c*/ 	.word	0x00000008
.L_8:


//--------------------- .nv.compat                --------------------------
	.section	.nv.compat,"",@"SHT_CUDA_COMPAT_INFO"
	.align	4
        /*0000*/ 	.byte	0x02, 0x09, 0x00, 0x00, 0x02, 0x02, 0x01, 0x00, 0x02, 0x05, 0x05, 0x00, 0x03, 0x07, 0x01, 0x01
        /*0010*/ 	.byte	0x02, 0x03, 0x00, 0x00, 0x02, 0x06, 0x01, 0x00, 0x04, 0x0b, 0x08, 0x00, 0x01, 0x00, 0x00, 0x00
        /*0020*/ 	.byte	0x00, 0x00, 0x00, 0x00


//--------------------- .nv.info._Z7computeffffff --------------------------
	.section	.nv.info._Z7computeffffff,"",@"SHT_CUDA_INFO"
	.sectionflags	@""
	.align	4


	//----- nvinfo : EIATTR_CUDA_API_VERSION
	.align		4
        /*0000*/ 	.byte	0x04, 0x37
        /*0002*/ 	.short	(.L_10 - .L_9)
.L_9:
        /*0004*/ 	.word	0x00000082


	//----- nvinfo : EIATTR_KPARAM_INFO
	.align		4
.L_10:
        /*0008*/ 	.byte	0x04, 0x17
        /*000a*/ 	.short	(.L_12 - .L_11)
.L_11:
        /*000c*/ 	.word	0x00000000
        /*0010*/ 	.short	0x0005
        /*0012*/ 	.short	0x0014
        /*0014*/ 	.byte	0x00, 0xf0, 0x11, 0x00


	//----- nvinfo : EIATTR_KPARAM_INFO
	.align		4
.L_12:
        /*0018*/ 	.byte	0x04, 0x17
        /*001a*/ 	.short	(.L_14 - .L_13)
.L_13:
        /*001c*/ 	.word	0x00000000
        /*0020*/ 	.short	0x0004
        /*0022*/ 	.short	0x0010
        /*0024*/ 	.byte	0x00, 0xf0, 0x11, 0x00


	//----- nvinfo : EIATTR_KPARAM_INFO
	.align		4
.L_14:
        /*0028*/ 	.byte	0x04, 0x17
        /*002a*/ 	.short	(.L_16 - .L_15)
.L_15:
        /*002c*/ 	.word	0x00000000
        /*0030*/ 	.short	0x0003
        /*0032*/ 	.short	0x000c
        /*0034*/ 	.byte	0x00, 0xf0, 0x11, 0x00


	//----- nvinfo : EIATTR_KPARAM_INFO
	.align		4
.L_16:
        /*0038*/ 	.byte	0x04, 0x17
        /*003a*/ 	.short	(.L_18 - .L_17)
.L_17:
        /*003c*/ 	.word	0x00000000
        /*0040*/ 	.short	0x0002
        /*0042*/ 	.short	0x0008
        /*0044*/ 	.byte	0x00, 0xf0, 0x11, 0x00


	//----- nvinfo : EIATTR_KPARAM_INFO
	.align		4
.L_18:
        /*0048*/ 	.byte	0x04, 0x17
        /*004a*/ 	.short	(.L_20 - .L_19)
.L_19:
        /*004c*/ 	.word	0x00000000
        /*0050*/ 	.short	0x0001
        /*0052*/ 	.short	0x0004
        /*0054*/ 	.byte	0x00, 0xf0, 0x11, 0x00


	//----- nvinfo : EIATTR_KPARAM_INFO
	.align		4
.L_20:
        /*0058*/ 	.byte	0x04, 0x17
        /*005a*/ 	.short	(.L_22 - .L_21)
.L_21:
        /*005c*/ 	.word	0x00000000
        /*0060*/ 	.short	0x0000
        /*0062*/ 	.short	0x0000
        /*0064*/ 	.byte	0x00, 0xf0, 0x11, 0x00


	//----- nvinfo : EIATTR_SPARSE_MMA_MASK
	.align		4
.L_22:
        /*0068*/ 	.byte	0x03, 0x50
        /*006a*/ 	.short	0x0000


	//----- nvinfo : EIATTR_MAXREG_COUNT
	.align		4
        /*006c*/ 	.byte	0x03, 0x1b
        /*006e*/ 	.short	0x00ff


	//----- nvinfo : EIATTR_EXTERNS
	.align		4
        /*0070*/ 	.byte	0x04, 0x0f
        /*0072*/ 	.short	(.L_24 - .L_23)


	//   ....[0]....
	.align		4
.L_23:
        /*0074*/ 	.word	index@(vprintf)


	//----- nvinfo : EIATTR_MERCURY_ISA_VERSION
	.align		4
.L_24:
        /*0078*/ 	.byte	0x03, 0x5f
        /*007a*/ 	.short	0x0101


	//----- nvinfo : EIATTR_VRC_CTA_INIT_COUNT
	.align		4
        /*007c*/ 	.byte	0x02, 0x4a
	.zero		1
	.zero		1


	//----- nvinfo : EIATTR_SYSCALL_OFFSETS
	.align		4
        /*0080*/ 	.byte	0x04, 0x46
        /*0082*/ 	.short	(.L_26 - .L_25)


	//   ....[0]....
.L_25:
        /*0084*/ 	.word	0x00000440


	//----- nvinfo : EIATTR_EXIT_INSTR_OFFSETS
	.align		4
.L_26:
        /*0088*/ 	.byte	0x04, 0x1c
        /*008a*/ 	.short	(.L_28 - .L_27)


	//   ....[0]....
.L_27:
        /*008c*/ 	.word	0x00000450


	//----- nvinfo : EIATTR_CRS_STACK_SIZE
	.align		4
.L_28:
        /*0090*/ 	.byte	0x04, 0x1e
        /*0092*/ 	.short	(.L_30 - .L_29)
.L_29:
        /*0094*/ 	.word	0x00000000


	//----- nvinfo : EIATTR_CBANK_PARAM_SIZE
	.align		4
.L_30:
        /*0098*/ 	.byte	0x03, 0x19
        /*009a*/ 	.short	0x0018


	//----- nvinfo : EIATTR_PARAM_CBANK
	.align		4
        /*009c*/ 	.byte	0x04, 0x0a
        /*009e*/ 	.short	(.L_32 - .L_31)
	.align		4
.L_31:
        /*00a0*/ 	.word	index@(.nv.constant0._Z7computeffffff)
        /*00a4*/ 	.short	0x0380
        /*00a6*/ 	.short	0x0018


	//----- nvinfo : EIATTR_SW_WAR
	.align		4
.L_32:
        /*00a8*/ 	.byte	0x04, 0x36
        /*00aa*/ 	.short	(.L_34 - .L_33)
.L_33:
        /*00ac*/ 	.word	0x00000008
.L_34:


//--------------------- .nv.callgraph             --------------------------
	.section	.nv.callgraph,"",@"SHT_CUDA_CALLGRAPH"
	.align	4
	.sectionentsize	8
	.align		4
        /*0000*/ 	.word	0x00000000
	.align		4
        /*0004*/ 	.word	0xffffffff
	.align		4
        /*0008*/ 	.word	index@(_Z7computeffffff)
	.align		4
        /*000c*/ 	.word	index@(vprintf)
	.align		4
        /*0010*/ 	.word	0x00000000
	.align		4
        /*0014*/ 	.word	0xfffffffe
	.align		4
        /*0018*/ 	.word	0x00000000
	.align		4
        /*001c*/ 	.word	0xfffffffd
	.align		4
        /*0020*/ 	.word	0x00000000
	.align		4
        /*0024*/ 	.word	0xfffffffc


//--------------------- .nv.constant4             --------------------------
	.section	.nv.constant4,"a",@progbits
	.align	8
	.align		8
.nv.constant4:
        /*0000*/ 	.dword	vprintf
	.align		8
        /*0008*/ 	.dword	$str


//--------------------- .text._Z7computeffffff    --------------------------
	.section	.text._Z7computeffffff,"ax",@progbits
	.align	128
        .global         _Z7computeffffff
        .type           _Z7computeffffff,@function
        .size           _Z7computeffffff,(.L_x_14 - _Z7computeffffff)
        .other          _Z7computeffffff,@"STO_CUDA_ENTRY STV_DEFAULT"
_Z7computeffffff:
.text._Z7computeffffff:
[----:B------:R-:W0:Y:S08]  /*0000*/  LDC R1, c[0x0][0x37c] ;  /* 0x0000df00ff017b82 */ /* 0x000e300000000800 */
[----:B------:R-:W1:Y:S01]  /*0010*/  LDC R2, c[0x0][0x388] ;  /* 0x0000e200ff027b82 */ /* 0x000e620000000800 */
[----:B------:R-:W2:Y:S01]  /*0020*/  LDCU UR4, c[0x0][0x2f8] ;  /* 0x00005f00ff0477ac */ /* 0x000ea20008000800 */
[----:B------:R-:W-:-:S02]  /*0030*/  IMAD.MOV.U32 R3, RZ, RZ, 0x3f22f983 ;  /* 0x3f22f983ff037424 */ /* 0x000fc400078e00ff */
[----:B------:R-:W-:Y:S01]  /*0040*/  IMAD.MOV.U32 R0, RZ, RZ, 0x3fc90fdb ;  /* 0x3fc90fdbff007424 */ /* 0x000fe200078e00ff */
[----:B------:R-:W3:Y:S01]  /*0050*/  LDCU UR6, c[0x0][0x380] ;  /* 0x00007000ff0677ac */ /* 0x000ee20008000800 */
[----:B0-----:R-:W-:Y:S02]  /*0060*/  VIADD R1, R1, 0xfffffff8 ;  /* 0xfffffff801017836 */ /* 0x001fe40000000000 */
[----:B------:R-:W-:Y:S01]  /*0070*/  FFMA R0, R3, -R0, 1 ;  /* 0x3f80000003007423 */ /* 0x000fe20000000800 */
[----:B------:R-:W0:Y:S03]  /*0080*/  LDCU UR5, c[0x0][0x2fc] ;  /* 0x00005f80ff0577ac */ /* 0x000e260008000800 */
[----:B------:R-:W-:Y:S01]  /*0090*/  FFMA R3, R0, R3, 0.63661974668502807617 ;  /* 0x3f22f98300037423 */ /* 0x000fe20000000003 */
[----:B--2---:R-:W-:Y:S01]  /*00a0*/  IADD3 R6, P1, PT, R1, UR4, RZ ;  /* 0x0000000401067c10 */ /* 0x004fe2000ff3e0ff */
[----:B-1----:R-:W-:-:S03]  /*00b0*/  FMUL R2, R2, 1.9905000559649098506e-29 ;  /* 0x0fc9dc5602027820 */ /* 0x002fc60000400000 */
[----:B0-----:R-:W-:Y:S01]  /*00c0*/  IADD3.X R7, PT, PT, RZ, UR5, RZ, P1, !PT ;  /* 0x00000005ff077c10 */ /* 0x001fe20008ffe4ff */
[----:B------:R-:W0:Y:S01]  /*00d0*/  FCHK P0, R2, 1.5707963705062866211 ;  /* 0x3fc90fdb02007902 */ /* 0x000e220000000000 */
[----:B------:R-:W-:-:S04]  /*00e0*/  FFMA R0, R2, R3, RZ ;  /* 0x0000000302007223 */ /* 0x000fc800000000ff */
[----:B------:R-:W-:-:S04]  /*00f0*/  FFMA R4, R0, -1.5707963705062866211, R2 ;  /* 0xbfc90fdb00047823 */ /* 0x000fc80000000002 */
[----:B------:R-:W-:Y:S01]  /*0100*/  FFMA R4, R3, R4, R0 ;  /* 0x0000000403047223 */ /* 0x000fe20000000000 */
[----:B---3--:R-:W-:Y:S01]  /*0110*/  IMAD.U32 R0, RZ, RZ, UR6 ;  /* 0x00000006ff007e24 */ /* 0x008fe2000f8e00ff */
[----:B0-----:R-:W-:Y:S06]  /*0120*/  @!P0 BRA `(.L_x_0) ;  /* 0x0000000000108947 */ /* 0x001fec0003800000 */
[----:B------:R-:W-:Y:S01]  /*0130*/  IMAD.MOV.U32 R3, RZ, RZ, 0x3fc90fdb ;  /* 0x3fc90fdbff037424 */ /* 0x000fe200078e00ff */
[----:B------:R-:W-:-:S07]  /*0140*/  MOV R4, 0x160 ;  /* 0x0000016000047802 */ /* 0x000fce0000000f00 */
[----:B------:R-:W-:Y:S05]  /*0150*/  CALL.REL.NOINC `($__internal_0_$__cuda_sm3x_div_rn_noftz_f32_slowpath) ;  /* 0x0000000000c07944 */ /* 0x000fea0003c00000 */
[----:B------:R-:W-:-:S07]  /*0160*/  IMAD.MOV.U32 R4, RZ, RZ, R2 ;  /* 0x000000ffff047224 */ /* 0x000fce00078e0002 */
.L_x_0:
[----:B------:R-:W0:Y:S02]  /*0170*/  LDC.64 R8, c[0x0][0x380] ;  /* 0x0000e000ff087b82 */ /* 0x000e240000000a00 */
[----:B0-----:R-:W-:-:S05]  /*0180*/  FADD R3, R4, R9 ;  /* 0x0000000904037221 */ /* 0x001fca0000000000 */
[----:B------:R-:W-:-:S13]  /*0190*/  FSETP.NEU.AND P0, PT, R3, R8, PT ;  /* 0x000000080300720b */ /* 0x000fda0003f0d000 */
[----:B------:R-:W-:Y:S05]  /*01a0*/  @P0 BRA `(.L_x_1) ;  /* 0x0000000000840947 */ /* 0x000fea0003800000 */
[----:B------:R-:W0:Y:S01]  /*01b0*/  LDC R10, c[0x0][0x38c] ;  /* 0x0000e300ff0a7b82 */ /* 0x000e220000000800 */
[----:B------:R-:W-:Y:S02]  /*01c0*/  IMAD.MOV.U32 R3, RZ, RZ, 0x7f800000 ;  /* 0x7f800000ff037424 */ /* 0x000fe400078e00ff */
[----:B------:R-:W-:Y:S01]  /*01d0*/  FADD R0, R8, -INF ;  /* 0xff80000008007421 */ /* 0x000fe20000000000 */
[----:B------:R-:W-:-:S04]  /*01e0*/  IMAD.MOV.U32 R2, RZ, RZ, 0x35a2 ;  /* 0x000035a2ff027424 */ /* 0x000fc800078e00ff */
[----:B------:R-:W-:-:S04]  /*01f0*/  FFMA R2, -R3, R2, 1 ;  /* 0x3f80000003027423 */ /* 0x000fc80000000102 */
[----:B------:R-:W-:Y:S01]  /*0200*/  FFMA R2, R2, -R3, -INF ;  /* 0xff80000002027423 */ /* 0x000fe20000000803 */
[----:B0-----:R-:W0:Y:S03]  /*0210*/  FCHK P0, R10, -1.9239827915179738384e-41 ;  /* 0x800035a20a007902 */ /* 0x001e260000000000 */
[----:B------:R-:W-:-:S04]  /*0220*/  FFMA R3, R2, R10, RZ ;  /* 0x0000000a02037223 */ /* 0x000fc800000000ff */
[----:B------:R-:W-:-:S04]  /*0230*/  FFMA R4, R3, 1.9239827915179738384e-41, R10 ;  /* 0x000035a203047823 */ /* 0x000fc8000000000a */
[----:B------:R-:W-:Y:S01]  /*0240*/  FFMA R3, R2, R4, R3 ;  /* 0x0000000402037223 */ /* 0x000fe20000000003 */
[----:B0-----:R-:W-:Y:S06]  /*0250*/  @!P0 BRA `(.L_x_2) ;  /* 0x0000000000148947 */ /* 0x001fec0003800000 */
[----:B------:R-:W0:Y:S01]  /*0260*/  LDC R2, c[0x0][0x38c] ;  /* 0x0000e300ff027b82 */ /* 0x000e220000000800 */
[----:B------:R-:W-:Y:S01]  /*0270*/  HFMA2 R3, -RZ, RZ, -0.0 , 0.35205078125 ;  /* 0x800035a2ff037431 */ /* 0x000fe200000001ff */
[----:B------:R-:W-:-:S07]  /*0280*/  MOV R4, 0x2a0 ;  /* 0x000002a000047802 */ /* 0x000fce0000000f00 */
[----:B0-----:R-:W-:Y:S05]  /*0290*/  CALL.REL.NOINC `($__internal_0_$__cuda_sm3x_div_rn_noftz_f32_slowpath) ;  /* 0x0000000000707944 */ /* 0x001fea0003c00000 */
[----:B------:R-:W-:-:S07]  /*02a0*/  IMAD.MOV.U32 R3, RZ, RZ, R2 ;  /* 0x000000ffff037224 */ /* 0x000fce00078e0002 */
.L_x_2:
[----:B------:R-:W-:Y:S01]  /*02b0*/  IMAD.MOV.U32 R5, RZ, RZ, 0x7c8e86bf ;  /* 0x7c8e86bfff057424 */ /* 0x000fe200078e00ff */
[----:B------:R-:W0:Y:S01]  /*02c0*/  FCHK P0, R3, 1.6890999455247766506e-37 ;  /* 0x0265e88b03007902 */ /* 0x000e220000000000 */
[----:B------:R-:W-:-:S04]  /*02d0*/  IMAD.MOV.U32 R2, RZ, RZ, 0x265e88b ;  /* 0x0265e88bff027424 */ /* 0x000fc800078e00ff */
[----:B------:R-:W-:-:S04]  /*02e0*/  FFMA R2, R5, -R2, 1 ;  /* 0x3f80000005027423 */ /* 0x000fc80000000802 */
[----:B------:R-:W-:-:S04]  /*02f0*/  FFMA R2, R2, R5, 5.92031303502300057261e+36 ;  /* 0x7c8e86bf02027423 */ /* 0x000fc80000000005 */
[----:B------:R-:W-:-:S04]  /*0300*/  FFMA R4, R2, R3, RZ ;  /* 0x0000000302047223 */ /* 0x000fc800000000ff */
[----:B------:R-:W-:-:S04]  /*0310*/  FFMA R5, R4, -1.6890999455247766506e-37, R3 ;  /* 0x8265e88b04057823 */ /* 0x000fc80000000003 */
[----:B------:R-:W-:Y:S01]  /*0320*/  FFMA R2, R2, R5, R4 ;  /* 0x0000000502027223 */ /* 0x000fe20000000004 */
[----:B0-----:R-:W-:Y:S06]  /*0330*/  @!P0 BRA `(.L_x_3) ;  /* 0x0000000000108947 */ /* 0x001fec0003800000 */
[----:B------:R-:W-:Y:S01]  /*0340*/  IMAD.MOV.U32 R2, RZ, RZ, R3 ;  /* 0x000000ffff027224 */ /* 0x000fe200078e0003 */
[----:B------:R-:W-:Y:S02]  /*0350*/  MOV R3, 0x265e88b ;  /* 0x0265e88b00037802 */ /* 0x000fe40000000f00 */
[----:B------:R-:W-:-:S07]  /*0360*/  MOV R4, 0x380 ;  /* 0x0000038000047802 */ /* 0x000fce0000000f00 */
[----:B------:R-:W-:Y:S05]  /*0370*/  CALL.REL.NOINC `($__internal_0_$__cuda_sm3x_div_rn_noftz_f32_slowpath) ;  /* 0x0000000000387944 */ /* 0x000fea0003c00000 */
.L_x_3:
[----:B------:R-:W-:-:S05]  /*0380*/  FADD R3, R2, -1.6374999344150214545e-35 ;  /* 0x85ae20fd02037421 */ /* 0x000fca0000000000 */
[----:B------:R-:W-:-:S13]  /*0390*/  FSETP.GTU.AND P0, PT, R0, R3, PT ;  /* 0x000000030000720b */ /* 0x000fda0003f0c000 */
[----:B------:R-:W0:Y:S02]  /*03a0*/  @!P0 LDC.64 R2, c[0x0][0x390] ;  /* 0x0000e400ff028b82 */ /* 0x000e240000000a00 */
[----:B0-----:R-:W-:-:S07]  /*03b0*/  @!P0 FFMA R0, R2, R3, 1.8338000293682806315e-35 ;  /* 0x05c300c902008423 */ /* 0x001fce0000000003 */
.L_x_1:
[----:B------:R-:W0:Y:S01]  /*03c0*/  F2F.F64.F32 R2, R0 ;  /* 0x0000000000027310 */ /* 0x000e220000201800 */
[----:B------:R-:W-:Y:S01]  /*03d0*/  MOV R8, 0x0 ;  /* 0x0000000000087802 */ /* 0x000fe20000000f00 */
[----:B------:R-:W1:Y:S05]  /*03e0*/  LDCU.64 UR4, c[0x4][0x8] ;  /* 0x01000100ff0477ac */ /* 0x000e6a0008000a00 */
[----:B------:R-:W2:Y:S01]  /*03f0*/  LDC.64 R8, c[0x4][R8] ;  /* 0x0100000008087b82 */ /* 0x000ea20000000a00 */
[----:B0-----:R0:W-:Y:S01]  /*0400*/  STL.64 [R1], R2 ;  /* 0x0000000201007387 */ /* 0x0011e20000100a00 */
[----:B-1----:R-:W-:Y:S02]  /*0410*/  IMAD.U32 R4, RZ, RZ, UR4 ;  /* 0x00000004ff047e24 */ /* 0x002fe4000f8e00ff */
[----:B------:R-:W-:-:S07]  /*0420*/  IMAD.U32 R5, RZ, RZ, UR5 ;  /* 0x00000005ff057e24 */ /* 0x000fce000f8e00ff */
[----:B------:R-:W-:-:S07]  /*0430*/  LEPC R20, `(.L_x_4) ;  /* 0x000000001014794e */ /* 0x000fce0000000000 */
[----:B0-2---:R-:W-:Y:S05]  /*0440*/  CALL.ABS.NOINC R8 ;  /* 0x0000000008007343 */ /* 0x005fea0003c00000 */
.L_x_4:
[----:B------:R-:W-:Y:S05]  /*0450*/  EXIT ;  /* 0x000000000000794d */ /* 0x000fea0003800000 */
        .weak           $__internal_0_$__cuda_sm3x_div_rn_noftz_f32_slowpath
        .type           $__internal_0_$__cuda_sm3x_div_rn_noftz_f32_slowpath,@function
        .size           $__internal_0_$__cuda_sm3x_div_rn_noftz_f32_slowpath,(.L_x_14 - $__internal_0_$__cuda_sm3x_div_rn_noftz_f32_slowpath)
$__internal_0_$__cuda_sm3x_div_rn_noftz_f32_slowpath:
[----:B------:R-:W-:Y:S02]  /*0460*/  SHF.R.U32.HI R8, RZ, 0x17, R3 ;  /* 0x00000017ff087819 */ /* 0x000fe40000011603 */
[----:B------:R-:W-:Y:S02]  /*0470*/  SHF.R.U32.HI R5, RZ, 0x17, R2 ;  /* 0x00000017ff057819 */ /* 0x000fe40000011602 */
[----:B------:R-:W-:Y:S02]  /*0480*/  LOP3.LUT R12, R8, 0xff, RZ, 0xc0, !PT ;  /* 0x000000ff080c7812 */ /* 0x000fe400078ec0ff */
[----:B------:R-:W-:-:S03]  /*0490*/  LOP3.LUT R10, R5, 0xff, RZ, 0xc0, !PT ;  /* 0x000000ff050a7812 */ /* 0x000fc600078ec0ff */
[----:B------:R-:W-:Y:S01]  /*04a0*/  VIADD R9, R12, 0xffffffff ;  /* 0xffffffff0c097836 */ /* 0x000fe20000000000 */
[----:B------:R-:W-:-:S04]  /*04b0*/  IADD3 R8, PT, PT, R10, -0x1, RZ ;  /* 0xffffffff0a087810 */ /* 0x000fc80007ffe0ff */
[----:B------:R-:W-:-:S04]  /*04c0*/  ISETP.GT.U32.AND P0, PT, R9, 0xfd, PT ;  /* 0x000000fd0900780c */ /* 0x000fc80003f04070 */
[----:B------:R-:W-:-:S13]  /*04d0*/  ISETP.GT.U32.OR P0, PT, R8, 0xfd, P0 ;  /* 0x000000fd0800780c */ /* 0x000fda0000704470 */
[----:B------:R-:W-:Y:S01]  /*04e0*/  @!P0 IMAD.MOV.U32 R5, RZ, RZ, RZ ;  /* 0x000000ffff058224 */ /* 0x000fe200078e00ff */
[----:B------:R-:W-:Y:S06]  /*04f0*/  @!P0 BRA `(.L_x_5) ;  /* 0x00000000005c8947 */ /* 0x000fec0003800000 */
[----:B------:R-:W-:Y:S02]  /*0500*/  FSETP.GTU.FTZ.AND P0, PT, |R2|, +INF , PT ;  /* 0x7f8000000200780b */ /* 0x000fe40003f1c200 */
[----:B------:R-:W-:-:S04]  /*0510*/  FSETP.GTU.FTZ.AND P1, PT, |R3|, +INF , PT ;  /* 0x7f8000000300780b */ /* 0x000fc80003f3c200 */
[----:B------:R-:W-:-:S13]  /*0520*/  PLOP3.LUT P0, PT, P0, P1, PT, 0xf8, 0x8f ;  /* 0x00000000008f781c */ /* 0x000fda0000703f70 */
[----:B------:R-:W-:Y:S05]  /*0530*/  @P0 BRA `(.L_x_6) ;  /* 0x0000000400440947 */ /* 0x000fea0003800000 */
[----:B------:R-:W-:-:S13]  /*0540*/  LOP3.LUT P0, RZ, R3, 0x7fffffff, R2, 0xc8, !PT ;  /* 0x7fffffff03ff7812 */ /* 0x000fda000780c802 */
[----:B------:R-:W-:Y:S05]  /*0550*/  @!P0 BRA `(.L_x_7) ;  /* 0x0000000400348947 */ /* 0x000fea0003800000 */
[C---:B------:R-:W-:Y:S02]  /*0560*/  FSETP.NEU.FTZ.AND P2, PT, |R2|.reuse, +INF , PT ;  /* 0x7f8000000200780b */ /* 0x040fe40003f5d200 */
[----:B------:R-:W-:Y:S02]  /*0570*/  FSETP.NEU.FTZ.AND P1, PT, |R3|, +INF , PT ;  /* 0x7f8000000300780b */ /* 0x000fe40003f3d200 */
[----:B------:R-:W-:-:S11]  /*0580*/  FSETP.NEU.FTZ.AND P0, PT, |R2|, +INF , PT ;  /* 0x7f8000000200780b */ /* 0x000fd60003f1d200 */
[----:B------:R-:W-:Y:S05]  /*0590*/  @!P1 BRA !P2, `(.L_x_7) ;  /* 0x0000000400249947 */ /* 0x000fea0005000000 */
[----:B------:R-:W-:-:S04]  /*05a0*/  LOP3.LUT P2, RZ, R2, 0x7fffffff, RZ, 0xc0, !PT ;  /* 0x7fffffff02ff7812 */ /* 0x000fc8000784c0ff */
[----:B------:R-:W-:-:S13]  /*05b0*/  PLOP3.LUT P1, PT, P1, P2, PT, 0x2f, 0xf2 ;  /* 0x0000000000f2781c */ /* 0x000fda0000f24577 */
[----:B------:R-:W-:Y:S05]  /*05c0*/  @P1 BRA `(.L_x_8) ;  /* 0x0000000400101947 */ /* 0x000fea0003800000 */
[----:B------:R-:W-:-:S04]  /*05d0*/  LOP3.LUT P1, RZ, R3, 0x7fffffff, RZ, 0xc0, !PT ;  /* 0x7fffffff03ff7812 */ /* 0x000fc8000782c0ff */
[----:B------:R-:W-:-:S13]  /*05e0*/  PLOP3.LUT P0, PT, P0, P1, PT, 0x2f, 0xf2 ;  /* 0x0000000000f2781c */ /* 0x000fda0000702577 */
[----:B------:R-:W-:Y:S05]  /*05f0*/  @P0 BRA `(.L_x_9) ;  /* 0x0000000000f80947 */ /* 0x000fea0003800000 */
[----:B------:R-:W-:Y:S02]  /*0600*/  ISETP.GE.AND P0, PT, R8, RZ, PT ;  /* 0x000000ff0800720c */ /* 0x000fe40003f06270 */
[----:B------:R-:W-:-:S11]  /*0610*/  ISETP.GE.AND P1, PT, R9, RZ, PT ;  /* 0x000000ff0900720c */ /* 0x000fd60003f26270 */
[----:B------:R-:W-:Y:S02]  /*0620*/  @P0 IMAD.MOV.U32 R5, RZ, RZ, RZ ;  /* 0x000000ffff050224 */ /* 0x000fe400078e00ff */
[----:B------:R-:W-:Y:S01]  /*0630*/  @!P0 FFMA R2, R2, 1.84467440737095516160e+19, RZ ;  /* 0x5f80000002028823 */ /* 0x000fe200000000ff */
[----:B------:R-:W-:Y:S02]  /*0640*/  @!P0 IMAD.MOV.U32 R5, RZ, RZ, -0x40 ;  /* 0xffffffc0ff058424 */ /* 0x000fe400078e00ff */
[----:B------:R-:W-:-:S03]  /*0650*/  @!P1 FFMA R3, R3, 1.84467440737095516160e+19, RZ ;  /* 0x5f80000003039823 */ /* 0x000fc600000000ff */
[----:B------:R-:W-:-:S07]  /*0660*/  @!P1 IADD3 R5, PT, PT, R5, 0x40, RZ ;  /* 0x0000004005059810 */ /* 0x000fce0007ffe0ff */
.L_x_5:
[----:B------:R-:W-:-:S05]  /*0670*/  LEA R8, R12, 0xc0800000, 0x17 ;  /* 0xc08000000c087811 */ /* 0x000fca00078eb8ff */
[----:B------:R-:W-:Y:S02]  /*0680*/  IMAD.IADD R8, R3, 0x1, -R8 ;  /* 0x0000000103087824 */ /* 0x000fe400078e0a08 */
[----:B------:R-:W-:Y:S02]  /*0690*/  VIADD R3, R10, 0xffffff81 ;  /* 0xffffff810a037836 */ /* 0x000fe40000000000 */
[----:B------:R0:W1:Y:S01]  /*06a0*/  MUFU.RCP R9, R8 ;  /* 0x0000000800097308 */ /* 0x0000620000001000 */
[----:B------:R-:W-:Y:S01]  /*06b0*/  FADD.FTZ R11, -R8, -RZ ;  /* 0x800000ff080b7221 */ /* 0x000fe20000010100 */
[C---:B------:R-:W-:Y:S01]  /*06c0*/  IMAD R2, R3.reuse, -0x800000, R2 ;  /* 0xff80000003027824 */ /* 0x040fe200078e0202 */
[----:B0-----:R-:W-:-:S05]  /*06d0*/  IADD3 R8, PT, PT, R3, 0x7f, -R12 ;  /* 0x0000007f03087810 */ /* 0x001fca0007ffe80c */
[----:B------:R-:W-:Y:S02]  /*06e0*/  IMAD.IADD R8, R8, 0x1, R5 ;  /* 0x0000000108087824 */ /* 0x000fe400078e0205 */
[----:B-1----:R-:W-:-:S04]  /*06f0*/  FFMA R10, R9, R11, 1 ;  /* 0x3f800000090a7423 */ /* 0x002fc8000000000b */
[----:B------:R-:W-:-:S04]  /*0700*/  FFMA R14, R9, R10, R9 ;  /* 0x0000000a090e7223 */ /* 0x000fc80000000009 */
[----:B------:R-:W-:-:S04]  /*0710*/  FFMA R9, R2, R14, RZ ;  /* 0x0000000e02097223 */ /* 0x000fc800000000ff */
[----:B------:R-:W-:-:S04]  /*0720*/  FFMA R10, R11, R9, R2 ;  /* 0x000000090b0a7223 */ /* 0x000fc80000000002 */
[----:B------:R-:W-:-:S04]  /*0730*/  FFMA R9, R14, R10, R9 ;  /* 0x0000000a0e097223 */ /* 0x000fc80000000009 */
[----:B------:R-:W-:-:S04]  /*0740*/  FFMA R10, R11, R9, R2 ;  /* 0x000000090b0a7223 */ /* 0x000fc80000000002 */
[----:B------:R-:W-:-:S05]  /*0750*/  FFMA R2, R14, R10, R9 ;  /* 0x0000000a0e027223 */ /* 0x000fca0000000009 */
[----:B------:R-:W-:-:S04]  /*0760*/  SHF.R.U32.HI R3, RZ, 0x17, R2 ;  /* 0x00000017ff037819 */ /* 0x000fc80000011602 */
[----:B------:R-:W-:-:S04]  /*0770*/  LOP3.LUT R3, R3, 0xff, RZ, 0xc0, !PT ;  /* 0x000000ff03037812 */ /* 0x000fc800078ec0ff */
[----:B------:R-:W-:-:S05]  /*0780*/  IADD3 R11, PT, PT, R3, R8, RZ ;  /* 0x00000008030b7210 */ /* 0x000fca0007ffe0ff */
[----:B------:R-:W-:-:S05]  /*0790*/  VIADD R3, R11, 0xffffffff ;  /* 0xffffffff0b037836 */ /* 0x000fca0000000000 */
[----:B------:R-:W-:-:S13]  /*07a0*/  ISETP.GE.U32.AND P0, PT, R3, 0xfe, PT ;  /* 0x000000fe0300780c */ /* 0x000fda0003f06070 */
[----:B------:R-:W-:Y:S05]  /*07b0*/  @!P0 BRA `(.L_x_10) ;  /* 0x0000000000808947 */ /* 0x000fea0003800000 */
[----:B------:R-:W-:-:S13]  /*07c0*/  ISETP.GT.AND P0, PT, R11, 0xfe, PT ;  /* 0x000000fe0b00780c */ /* 0x000fda0003f04270 */
[----:B------:R-:W-:Y:S05]  /*07d0*/  @P0 BRA `(.L_x_11) ;  /* 0x00000000006c0947 */ /* 0x000fea0003800000 */
[----:B------:R-:W-:-:S13]  /*07e0*/  ISETP.GE.AND P0, PT, R11, 0x1, PT ;  /* 0x000000010b00780c */ /* 0x000fda0003f06270 */
[----:B------:R-:W-:Y:S05]  /*07f0*/  @P0 BRA `(.L_x_12) ;  /* 0x0000000000980947 */ /* 0x000fea0003800000 */
[----:B------:R-:W-:Y:S02]  /*0800*/  ISETP.GE.AND P0, PT, R11, -0x18, PT ;  /* 0xffffffe80b00780c */ /* 0x000fe40003f06270 */
[----:B------:R-:W-:-:S11]  /*0810*/  LOP3.LUT R2, R2, 0x80000000, RZ, 0xc0, !PT ;  /* 0x8000000002027812 */ /* 0x000fd600078ec0ff */
[----:B------:R-:W-:Y:S05]  /*0820*/  @!P0 BRA `(.L_x_12) ;  /* 0x00000000008c8947 */ /* 0x000fea0003800000 */
[CCC-:B------:R-:W-:Y:S01]  /*0830*/  FFMA.RZ R3, R14.reuse, R10.reuse, R9.reuse ;  /* 0x0000000a0e037223 */ /* 0x1c0fe2000000c009 */
[CCC-:B------:R-:W-:Y:S01]  /*0840*/  FFMA.RM R8, R14.reuse, R10.reuse, R9.reuse ;  /* 0x0000000a0e087223 */ /* 0x1c0fe20000004009 */
[C---:B------:R-:W-:Y:S02]  /*0850*/  ISETP.NE.AND P2, PT, R11.reuse, RZ, PT ;  /* 0x000000ff0b00720c */ /* 0x040fe40003f45270 */
[----:B------:R-:W-:Y:S02]  /*0860*/  ISETP.NE.AND P1, PT, R11, RZ, PT ;  /* 0x000000ff0b00720c */ /* 0x000fe40003f25270 */
[----:B------:R-:W-:Y:S01]  /*0870*/  LOP3.LUT R5, R3, 0x7fffff, RZ, 0xc0, !PT ;  /* 0x007fffff03057812 */ /* 0x000fe200078ec0ff */
[----:B------:R-:W-:Y:S01]  /*0880*/  FFMA.RP R3, R14, R10, R9 ;  /* 0x0000000a0e037223 */ /* 0x000fe20000008009 */
[----:B------:R-:W-:Y:S02]  /*0890*/  VIADD R10, R11, 0x20 ;  /* 0x000000200b0a7836 */ /* 0x000fe40000000000 */
[----:B------:R-:W-:Y:S01]  /*08a0*/  LOP3.LUT R5, R5, 0x800000, RZ, 0xfc, !PT ;  /* 0x0080000005057812 */ /* 0x000fe200078efcff */
[----:B------:R-:W-:Y:S01]  /*08b0*/  IMAD.MOV R9, RZ, RZ, -R11 ;  /* 0x000000ffff097224 */ /* 0x000fe200078e0a0b */
[----:B------:R-:W-:-:S02]  /*08c0*/  FSETP.NEU.FTZ.AND P0, PT, R3, R8, PT ;  /* 0x000000080300720b */ /* 0x000fc40003f1d000 */
[----:B------:R-:W-:Y:S02]  /*08d0*/  SHF.L.U32 R10, R5, R10, RZ ;  /* 0x0000000a050a7219 */ /* 0x000fe400000006ff */
[----:B------:R-:W-:Y:S02]  /*08e0*/  SEL R8, R9, RZ, P2 ;  /* 0x000000ff09087207 */ /* 0x000fe40001000000 */
[----:B------:R-:W-:Y:S02]  /*08f0*/  ISETP.NE.AND P1, PT, R10, RZ, P1 ;  /* 0x000000ff0a00720c */ /* 0x000fe40000f25270 */
[----:B------:R-:W-:Y:S02]  /*0900*/  SHF.R.U32.HI R8, RZ, R8, R5 ;  /* 0x00000008ff087219 */ /* 0x000fe40000011605 */
[----:B------:R-:W-:Y:S02]  /*0910*/  PLOP3.LUT P0, PT, P0, P1, PT, 0xf8, 0x8f ;  /* 0x00000000008f781c */ /* 0x000fe40000703f70 */
[----:B------:R-:W-:-:S02]  /*0920*/  SHF.R.U32.HI R10, RZ, 0x1, R8 ;  /* 0x00000001ff0a7819 */ /* 0x000fc40000011608 */
[----:B------:R-:W-:-:S04]  /*0930*/  SEL R3, RZ, 0x1, !P0 ;  /* 0x00000001ff037807 */ /* 0x000fc80004000000 */
[----:B------:R-:W-:-:S04]  /*0940*/  LOP3.LUT R3, R3, 0x1, R10, 0xf8, !PT ;  /* 0x0000000103037812 */ /* 0x000fc800078ef80a */
[----:B------:R-:W-:-:S04]  /*0950*/  LOP3.LUT R3, R3, R8, RZ, 0xc0, !PT ;  /* 0x0000000803037212 */ /* 0x000fc800078ec0ff */
[----:B------:R-:W-:-:S04]  /*0960*/  IADD3 R3, PT, PT, R10, R3, RZ ;  /* 0x000000030a037210 */ /* 0x000fc80007ffe0ff */
[----:B------:R-:W-:Y:S01]  /*0970*/  LOP3.LUT R2, R3, R2, RZ, 0xfc, !PT ;  /* 0x0000000203027212 */ /* 0x000fe200078efcff */
[----:B------:R-:W-:Y:S06]  /*0980*/  BRA `(.L_x_12) ;  /* 0x0000000000347947 */ /* 0x000fec0003800000 */
.L_x_11:
[----:B------:R-:W-:-:S04]  /*0990*/  LOP3.LUT R2, R2, 0x80000000, RZ, 0xc0, !PT ;  /* 0x8000000002027812 */ /* 0x000fc800078ec0ff */
[----:B------:R-:W-:Y:S01]  /*09a0*/  LOP3.LUT R2, R2, 0x7f800000, RZ, 0xfc, !PT ;  /* 0x7f80000002027812 */ /* 0x000fe200078efcff */
[----:B------:R-:W-:Y:S06]  /*09b0*/  BRA `(.L_x_12) ;  /* 0x0000000000287947 */ /* 0x000fec0003800000 */
.L_x_10:
[----:B------:R-:W-:Y:S01]  /*09c0*/  IMAD R2, R8, 0x800000, R2 ;  /* 0x0080000008027824 */ /* 0x000fe200078e0202 */
[----:B------:R-:W-:Y:S06]  /*09d0*/  BRA `(.L_x_12) ;  /* 0x0000000000207947 */ /* 0x000fec0003800000 */
.L_x_9:
[----:B------:R-:W-:-:S04]  /*09e0*/  LOP3.LUT R2, R3, 0x80000000, R2, 0x48, !PT ;  /* 0x8000000003027812 */ /* 0x000fc800078e4802 */
[----:B------:R-:W-:Y:S01]  /*09f0*/  LOP3.LUT R2, R2, 0x7f800000, RZ, 0xfc, !PT ;  /* 0x7f80000002027812 */ /* 0x000fe200078efcff */
[----:B------:R-:W-:Y:S06]  /*0a00*/  BRA `(.L_x_12) ;  /* 0x0000000000147947 */ /* 0x000fec0003800000 */
.L_x_8:
[----:B------:R-:W-:Y:S01]  /*0a10*/  LOP3.LUT R2, R3, 0x80000000, R2, 0x48, !PT ;  /* 0x8000000003027812 */ /* 0x000fe200078e4802 */
[----:B------:R-:W-:Y:S06]  /*0a20*/  BRA `(.L_x_12) ;  /* 0x00000000000c7947 */ /* 0x000fec0003800000 */
.L_x_7:
[----:B------:R-:W0:Y:S01]  /*0a30*/  MUFU.RSQ R2, -QNAN ;  /* 0xffc0000000027908 */ /* 0x000e220000001400 */
[----:B------:R-:W-:Y:S05]  /*0a40*/  BRA `(.L_x_12) ;  /* 0x0000000000047947 */ /* 0x000fea0003800000 */
.L_x_6:
[----:B------:R-:W-:-:S07]  /*0a50*/  FADD.FTZ R2, R2, R3 ;  /* 0x0000000302027221 */ /* 0x000fce0000010000 */
.L_x_12:
[----:B------:R-:W-:-:S04]  /*0a60*/  IMAD.MOV.U32 R5, RZ, RZ, 0x0 ;  /* 0x00000000ff057424 */ /* 0x000fc800078e00ff */
[----:B0-----:R-:W-:Y:S05]  /*0a70*/  RET.REL.NODEC R4 `(_Z7computeffffff) ;  /* 0xfffffff404607950 */ /* 0x001fea0003c3ffff */
.L_x_13:
[----:B------:R-:W-:-:S00]  /*0a80*/  BRA `(.L_x_13) ;  /* 0xfffffffc00fc7947 */ /* 0x000fc0000383ffff */
[----:B------:R-:W-:-:S00]  /*0a90*/  NOP ;  /* 0x0000000000007918 */ /* 0x000fc00000000000 */
        /* <DEDUP_REMOVED lines=14> */
.L_x_14:


//--------------------- .nv.global.init           --------------------------
	.section	.nv.global.init,"aw",@progbits
.nv.global.init:
	.type		$str,@object
	.size		$str,(.L_0 - $str)
$str:
        /*0000*/ 	.byte	0x25, 0x2e, 0x31, 0x37, 0x67, 0x0a, 0x00
.L_0:


//--------------------- .nv.shared.reserved.0     --------------------------
	.section	.nv.shared.reserved.0,"aw",@nobits
	.weak		__nv_reservedSMEM_offset_0_alias
	.size		__nv_reservedSMEM_offset_0_alias, 0, 64
	.other		__nv_reservedSMEM_offset_0_alias,@"STO_CUDA_RESERVED_SHARED STV_DEFAULT"
__nv_reservedSMEM_offset_0_alias:
	.zero		0
	.zero		64


//--------------------- .nv.constant0._Z7computeffffff --------------------------
	.section	.nv.constant0._Z7computeffffff,"a",@progbits
	.sectionflags	@""
	.align	4
.nv.constant0._Z7computeffffff:
	.zero		920


//--------------------- SYMBOLS --------------------------

	.type		.nv.reservedSmem.offset0,@object
	.size		.nv.reservedSmem.offset0,0x4
	.type		vprintf,@function
